//
// Generated by NVIDIA NVVM Compiler
//
// Compiler Build ID: CL-36424714
// Cuda compilation tools, release 13.0, V13.0.88
// Based on NVVM 20.0.0
//

.version 9.0
.target sm_100
.address_size 64

	// .globl	_Z11kernel_1t1ePA1000_fS0_S0_i

.visible .entry _Z11kernel_1t1ePA1000_fS0_S0_i(
	.param .u64 .ptr .align 1 _Z11kernel_1t1ePA1000_fS0_S0_i_param_0,
	.param .u64 .ptr .align 1 _Z11kernel_1t1ePA1000_fS0_S0_i_param_1,
	.param .u64 .ptr .align 1 _Z11kernel_1t1ePA1000_fS0_S0_i_param_2,
	.param .u32 _Z11kernel_1t1ePA1000_fS0_S0_i_param_3
)
{
	.reg .pred 	%p<2>;
	.reg .b32 	%r<13>;
	.reg .b32 	%f<4>;
	.reg .b64 	%rd<15>;

	ld.param.u64 	%rd1, [_Z11kernel_1t1ePA1000_fS0_S0_i_param_0];
	ld.param.u64 	%rd2, [_Z11kernel_1t1ePA1000_fS0_S0_i_param_1];
	ld.param.u64 	%rd3, [_Z11kernel_1t1ePA1000_fS0_S0_i_param_2];
	ld.param.u32 	%r3, [_Z11kernel_1t1ePA1000_fS0_S0_i_param_3];
	mov.u32 	%r5, %ctaid.x;
	mov.u32 	%r6, %ntid.x;
	mov.u32 	%r7, %tid.x;
	mad.lo.s32 	%r1, %r5, %r6, %r7;
	mov.u32 	%r8, %ctaid.y;
	mov.u32 	%r9, %ntid.y;
	mov.u32 	%r10, %tid.y;
	mad.lo.s32 	%r11, %r8, %r9, %r10;
	max.s32 	%r12, %r1, %r11;
	setp.ge.s32 	%p1, %r12, %r3;
	@%p1 bra 	$L__BB0_2;
	cvta.to.global.u64 	%rd4, %rd2;
	cvta.to.global.u64 	%rd5, %rd3;
	cvta.to.global.u64 	%rd6, %rd1;
	mul.wide.s32 	%rd7, %r1, 4000;
	add.s64 	%rd8, %rd4, %rd7;
	mul.wide.u32 	%rd9, %r11, 4;
	add.s64 	%rd10, %rd8, %rd9;
	ld.global.f32 	%f1, [%rd10];
	add.s64 	%rd11, %rd5, %rd7;
	add.s64 	%rd12, %rd11, %rd9;
	ld.global.f32 	%f2, [%rd12];
	add.f32 	%f3, %f1, %f2;
	add.s64 	%rd13, %rd6, %rd7;
	add.s64 	%rd14, %rd13, %rd9;
	st.global.f32 	[%rd14], %f3;
$L__BB0_2:
	ret;

}
	// .globl	_Z11kernel_1t1rPA1000_fS0_S0_i
.visible .entry _Z11kernel_1t1rPA1000_fS0_S0_i(
	.param .u64 .ptr .align 1 _Z11kernel_1t1rPA1000_fS0_S0_i_param_0,
	.param .u64 .ptr .align 1 _Z11kernel_1t1rPA1000_fS0_S0_i_param_1,
	.param .u64 .ptr .align 1 _Z11kernel_1t1rPA1000_fS0_S0_i_param_2,
	.param .u32 _Z11kernel_1t1rPA1000_fS0_S0_i_param_3
)
{
	.reg .pred 	%p<12>;
	.reg .b32 	%r<27>;
	.reg .b32 	%f<88>;
	.reg .b64 	%rd<48>;

	ld.param.u64 	%rd25, [_Z11kernel_1t1rPA1000_fS0_S0_i_param_0];
	ld.param.u64 	%rd26, [_Z11kernel_1t1rPA1000_fS0_S0_i_param_1];
	ld.param.u64 	%rd27, [_Z11kernel_1t1rPA1000_fS0_S0_i_param_2];
	ld.param.u32 	%r17, [_Z11kernel_1t1rPA1000_fS0_S0_i_param_3];
	mov.u32 	%r18, %ctaid.x;
	mov.u32 	%r19, %ntid.x;
	mov.u32 	%r20, %tid.x;
	mad.lo.s32 	%r1, %r18, %r19, %r20;
	setp.ge.s32 	%p1, %r1, %r17;
	setp.lt.s32 	%p2, %r17, 1;
	or.pred  	%p3, %p1, %p2;
	@%p3 bra 	$L__BB1_13;
	cvta.to.global.u64 	%rd1, %rd26;
	cvta.to.global.u64 	%rd2, %rd27;
	cvta.to.global.u64 	%rd3, %rd25;
	and.b32  	%r2, %r17, 15;
	setp.lt.u32 	%p4, %r17, 16;
	mov.b32 	%r24, 0;
	@%p4 bra 	$L__BB1_4;
	and.b32  	%r24, %r17, 2147483632;
	neg.s32 	%r22, %r24;
	mul.wide.s32 	%rd28, %r1, 4000;
	add.s64 	%rd29, %rd28, 32;
	add.s64 	%rd44, %rd1, %rd29;
	add.s64 	%rd43, %rd2, %rd29;
	add.s64 	%rd42, %rd3, %rd29;
$L__BB1_3:
	.pragma "nounroll";
	ld.global.f32 	%f1, [%rd44+-32];
	ld.global.f32 	%f2, [%rd43+-32];
	add.f32 	%f3, %f1, %f2;
	st.global.f32 	[%rd42+-32], %f3;
	ld.global.f32 	%f4, [%rd44+-28];
	ld.global.f32 	%f5, [%rd43+-28];
	add.f32 	%f6, %f4, %f5;
	st.global.f32 	[%rd42+-28], %f6;
	ld.global.f32 	%f7, [%rd44+-24];
	ld.global.f32 	%f8, [%rd43+-24];
	add.f32 	%f9, %f7, %f8;
	st.global.f32 	[%rd42+-24], %f9;
	ld.global.f32 	%f10, [%rd44+-20];
	ld.global.f32 	%f11, [%rd43+-20];
	add.f32 	%f12, %f10, %f11;
	st.global.f32 	[%rd42+-20], %f12;
	ld.global.f32 	%f13, [%rd44+-16];
	ld.global.f32 	%f14, [%rd43+-16];
	add.f32 	%f15, %f13, %f14;
	st.global.f32 	[%rd42+-16], %f15;
	ld.global.f32 	%f16, [%rd44+-12];
	ld.global.f32 	%f17, [%rd43+-12];
	add.f32 	%f18, %f16, %f17;
	st.global.f32 	[%rd42+-12], %f18;
	ld.global.f32 	%f19, [%rd44+-8];
	ld.global.f32 	%f20, [%rd43+-8];
	add.f32 	%f21, %f19, %f20;
	st.global.f32 	[%rd42+-8], %f21;
	ld.global.f32 	%f22, [%rd44+-4];
	ld.global.f32 	%f23, [%rd43+-4];
	add.f32 	%f24, %f22, %f23;
	st.global.f32 	[%rd42+-4], %f24;
	ld.global.f32 	%f25, [%rd44];
	ld.global.f32 	%f26, [%rd43];
	add.f32 	%f27, %f25, %f26;
	st.global.f32 	[%rd42], %f27;
	ld.global.f32 	%f28, [%rd44+4];
	ld.global.f32 	%f29, [%rd43+4];
	add.f32 	%f30, %f28, %f29;
	st.global.f32 	[%rd42+4], %f30;
	ld.global.f32 	%f31, [%rd44+8];
	ld.global.f32 	%f32, [%rd43+8];
	add.f32 	%f33, %f31, %f32;
	st.global.f32 	[%rd42+8], %f33;
	ld.global.f32 	%f34, [%rd44+12];
	ld.global.f32 	%f35, [%rd43+12];
	add.f32 	%f36, %f34, %f35;
	st.global.f32 	[%rd42+12], %f36;
	ld.global.f32 	%f37, [%rd44+16];
	ld.global.f32 	%f38, [%rd43+16];
	add.f32 	%f39, %f37, %f38;
	st.global.f32 	[%rd42+16], %f39;
	ld.global.f32 	%f40, [%rd44+20];
	ld.global.f32 	%f41, [%rd43+20];
	add.f32 	%f42, %f40, %f41;
	st.global.f32 	[%rd42+20], %f42;
	ld.global.f32 	%f43, [%rd44+24];
	ld.global.f32 	%f44, [%rd43+24];
	add.f32 	%f45, %f43, %f44;
	st.global.f32 	[%rd42+24], %f45;
	ld.global.f32 	%f46, [%rd44+28];
	ld.global.f32 	%f47, [%rd43+28];
	add.f32 	%f48, %f46, %f47;
	st.global.f32 	[%rd42+28], %f48;
	add.s32 	%r22, %r22, 16;
	add.s64 	%rd44, %rd44, 64;
	add.s64 	%rd43, %rd43, 64;
	add.s64 	%rd42, %rd42, 64;
	setp.ne.s32 	%p5, %r22, 0;
	@%p5 bra 	$L__BB1_3;
$L__BB1_4:
	setp.eq.s32 	%p6, %r2, 0;
	@%p6 bra 	$L__BB1_13;
	mul.wide.s32 	%rd30, %r1, 4000;
	add.s64 	%rd13, %rd1, %rd30;
	add.s64 	%rd14, %rd2, %rd30;
	add.s64 	%rd15, %rd3, %rd30;
	and.b32  	%r8, %r17, 7;
	setp.lt.u32 	%p7, %r2, 8;
	@%p7 bra 	$L__BB1_7;
	mul.wide.u32 	%rd31, %r24, 4;
	add.s64 	%rd32, %rd13, %rd31;
	ld.global.f32 	%f49, [%rd32];
	add.s64 	%rd33, %rd14, %rd31;
	ld.global.f32 	%f50, [%rd33];
	add.f32 	%f51, %f49, %f50;
	add.s64 	%rd34, %rd15, %rd31;
	st.global.f32 	[%rd34], %f51;
	ld.global.f32 	%f52, [%rd32+4];
	ld.global.f32 	%f53, [%rd33+4];
	add.f32 	%f54, %f52, %f53;
	st.global.f32 	[%rd34+4], %f54;
	ld.global.f32 	%f55, [%rd32+8];
	ld.global.f32 	%f56, [%rd33+8];
	add.f32 	%f57, %f55, %f56;
	st.global.f32 	[%rd34+8], %f57;
	ld.global.f32 	%f58, [%rd32+12];
	ld.global.f32 	%f59, [%rd33+12];
	add.f32 	%f60, %f58, %f59;
	st.global.f32 	[%rd34+12], %f60;
	ld.global.f32 	%f61, [%rd32+16];
	ld.global.f32 	%f62, [%rd33+16];
	add.f32 	%f63, %f61, %f62;
	st.global.f32 	[%rd34+16], %f63;
	ld.global.f32 	%f64, [%rd32+20];
	ld.global.f32 	%f65, [%rd33+20];
	add.f32 	%f66, %f64, %f65;
	st.global.f32 	[%rd34+20], %f66;
	ld.global.f32 	%f67, [%rd32+24];
	ld.global.f32 	%f68, [%rd33+24];
	add.f32 	%f69, %f67, %f68;
	st.global.f32 	[%rd34+24], %f69;
	ld.global.f32 	%f70, [%rd32+28];
	ld.global.f32 	%f71, [%rd33+28];
	add.f32 	%f72, %f70, %f71;
	st.global.f32 	[%rd34+28], %f72;
	add.s32 	%r24, %r24, 8;
$L__BB1_7:
	setp.eq.s32 	%p8, %r8, 0;
	@%p8 bra 	$L__BB1_13;
	and.b32  	%r11, %r17, 3;
	setp.lt.u32 	%p9, %r8, 4;
	@%p9 bra 	$L__BB1_10;
	mul.wide.u32 	%rd35, %r24, 4;
	add.s64 	%rd36, %rd13, %rd35;
	ld.global.f32 	%f73, [%rd36];
	add.s64 	%rd37, %rd14, %rd35;
	ld.global.f32 	%f74, [%rd37];
	add.f32 	%f75, %f73, %f74;
	add.s64 	%rd38, %rd15, %rd35;
	st.global.f32 	[%rd38], %f75;
	ld.global.f32 	%f76, [%rd36+4];
	ld.global.f32 	%f77, [%rd37+4];
	add.f32 	%f78, %f76, %f77;
	st.global.f32 	[%rd38+4], %f78;
	ld.global.f32 	%f79, [%rd36+8];
	ld.global.f32 	%f80, [%rd37+8];
	add.f32 	%f81, %f79, %f80;
	st.global.f32 	[%rd38+8], %f81;
	ld.global.f32 	%f82, [%rd36+12];
	ld.global.f32 	%f83, [%rd37+12];
	add.f32 	%f84, %f82, %f83;
	st.global.f32 	[%rd38+12], %f84;
	add.s32 	%r24, %r24, 4;
$L__BB1_10:
	setp.eq.s32 	%p10, %r11, 0;
	@%p10 bra 	$L__BB1_13;
	mul.wide.u32 	%rd40, %r24, 4;
	add.s64 	%rd41, %rd30, %rd40;
	add.s64 	%rd47, %rd3, %rd41;
	add.s64 	%rd46, %rd2, %rd41;
	add.s64 	%rd45, %rd1, %rd41;
	neg.s32 	%r26, %r11;
$L__BB1_12:
	.pragma "nounroll";
	ld.global.f32 	%f85, [%rd45];
	ld.global.f32 	%f86, [%rd46];
	add.f32 	%f87, %f85, %f86;
	st.global.f32 	[%rd47], %f87;
	add.s64 	%rd47, %rd47, 4;
	add.s64 	%rd46, %rd46, 4;
	add.s64 	%rd45, %rd45, 4;
	add.s32 	%r26, %r26, 1;
	setp.ne.s32 	%p11, %r26, 0;
	@%p11 bra 	$L__BB1_12;
$L__BB1_13:
	ret;

}
	// .globl	_Z11kernel_1t1cPA1000_fS0_S0_i
.visible .entry _Z11kernel_1t1cPA1000_fS0_S0_i(
	.param .u64 .ptr .align 1 _Z11kernel_1t1cPA1000_fS0_S0_i_param_0,
	.param .u64 .ptr .align 1 _Z11kernel_1t1cPA1000_fS0_S0_i_param_1,
	.param .u64 .ptr .align 1 _Z11kernel_1t1cPA1000_fS0_S0_i_param_2,
	.param .u32 _Z11kernel_1t1cPA1000_fS0_S0_i_param_3
)
{
	.reg .pred 	%p<12>;
	.reg .b32 	%r<27>;
	.reg .b32 	%f<88>;
	.reg .b64 	%rd<48>;

	ld.param.u64 	%rd25, [_Z11kernel_1t1cPA1000_fS0_S0_i_param_0];
	ld.param.u64 	%rd26, [_Z11kernel_1t1cPA1000_fS0_S0_i_param_1];
	ld.param.u64 	%rd27, [_Z11kernel_1t1cPA1000_fS0_S0_i_param_2];
	ld.param.u32 	%r17, [_Z11kernel_1t1cPA1000_fS0_S0_i_param_3];
	mov.u32 	%r18, %ctaid.y;
	mov.u32 	%r19, %ntid.y;
	mov.u32 	%r20, %tid.y;
	mad.lo.s32 	%r1, %r18, %r19, %r20;
	setp.ge.s32 	%p1, %r1, %r17;
	setp.lt.s32 	%p2, %r17, 1;
	or.pred  	%p3, %p1, %p2;
	@%p3 bra 	$L__BB2_13;
	cvta.to.global.u64 	%rd1, %rd26;
	cvta.to.global.u64 	%rd2, %rd27;
	cvta.to.global.u64 	%rd3, %rd25;
	and.b32  	%r2, %r17, 15;
	setp.lt.u32 	%p4, %r17, 16;
	mov.b32 	%r24, 0;
	@%p4 bra 	$L__BB2_4;
	and.b32  	%r24, %r17, 2147483632;
	neg.s32 	%r22, %r24;
	mul.wide.u32 	%rd28, %r1, 4;
	add.s64 	%rd29, %rd28, 32000;
	add.s64 	%rd44, %rd1, %rd29;
	add.s64 	%rd43, %rd2, %rd29;
	add.s64 	%rd42, %rd3, %rd29;
$L__BB2_3:
	.pragma "nounroll";
	ld.global.f32 	%f1, [%rd44+-32000];
	ld.global.f32 	%f2, [%rd43+-32000];
	add.f32 	%f3, %f1, %f2;
	st.global.f32 	[%rd42+-32000], %f3;
	ld.global.f32 	%f4, [%rd44+-28000];
	ld.global.f32 	%f5, [%rd43+-28000];
	add.f32 	%f6, %f4, %f5;
	st.global.f32 	[%rd42+-28000], %f6;
	ld.global.f32 	%f7, [%rd44+-24000];
	ld.global.f32 	%f8, [%rd43+-24000];
	add.f32 	%f9, %f7, %f8;
	st.global.f32 	[%rd42+-24000], %f9;
	ld.global.f32 	%f10, [%rd44+-20000];
	ld.global.f32 	%f11, [%rd43+-20000];
	add.f32 	%f12, %f10, %f11;
	st.global.f32 	[%rd42+-20000], %f12;
	ld.global.f32 	%f13, [%rd44+-16000];
	ld.global.f32 	%f14, [%rd43+-16000];
	add.f32 	%f15, %f13, %f14;
	st.global.f32 	[%rd42+-16000], %f15;
	ld.global.f32 	%f16, [%rd44+-12000];
	ld.global.f32 	%f17, [%rd43+-12000];
	add.f32 	%f18, %f16, %f17;
	st.global.f32 	[%rd42+-12000], %f18;
	ld.global.f32 	%f19, [%rd44+-8000];
	ld.global.f32 	%f20, [%rd43+-8000];
	add.f32 	%f21, %f19, %f20;
	st.global.f32 	[%rd42+-8000], %f21;
	ld.global.f32 	%f22, [%rd44+-4000];
	ld.global.f32 	%f23, [%rd43+-4000];
	add.f32 	%f24, %f22, %f23;
	st.global.f32 	[%rd42+-4000], %f24;
	ld.global.f32 	%f25, [%rd44];
	ld.global.f32 	%f26, [%rd43];
	add.f32 	%f27, %f25, %f26;
	st.global.f32 	[%rd42], %f27;
	ld.global.f32 	%f28, [%rd44+4000];
	ld.global.f32 	%f29, [%rd43+4000];
	add.f32 	%f30, %f28, %f29;
	st.global.f32 	[%rd42+4000], %f30;
	ld.global.f32 	%f31, [%rd44+8000];
	ld.global.f32 	%f32, [%rd43+8000];
	add.f32 	%f33, %f31, %f32;
	st.global.f32 	[%rd42+8000], %f33;
	ld.global.f32 	%f34, [%rd44+12000];
	ld.global.f32 	%f35, [%rd43+12000];
	add.f32 	%f36, %f34, %f35;
	st.global.f32 	[%rd42+12000], %f36;
	ld.global.f32 	%f37, [%rd44+16000];
	ld.global.f32 	%f38, [%rd43+16000];
	add.f32 	%f39, %f37, %f38;
	st.global.f32 	[%rd42+16000], %f39;
	ld.global.f32 	%f40, [%rd44+20000];
	ld.global.f32 	%f41, [%rd43+20000];
	add.f32 	%f42, %f40, %f41;
	st.global.f32 	[%rd42+20000], %f42;
	ld.global.f32 	%f43, [%rd44+24000];
	ld.global.f32 	%f44, [%rd43+24000];
	add.f32 	%f45, %f43, %f44;
	st.global.f32 	[%rd42+24000], %f45;
	ld.global.f32 	%f46, [%rd44+28000];
	ld.global.f32 	%f47, [%rd43+28000];
	add.f32 	%f48, %f46, %f47;
	st.global.f32 	[%rd42+28000], %f48;
	add.s32 	%r22, %r22, 16;
	add.s64 	%rd44, %rd44, 64000;
	add.s64 	%rd43, %rd43, 64000;
	add.s64 	%rd42, %rd42, 64000;
	setp.ne.s32 	%p5, %r22, 0;
	@%p5 bra 	$L__BB2_3;
$L__BB2_4:
	setp.eq.s32 	%p6, %r2, 0;
	@%p6 bra 	$L__BB2_13;
	mul.wide.u32 	%rd30, %r1, 4;
	add.s64 	%rd13, %rd1, %rd30;
	add.s64 	%rd14, %rd2, %rd30;
	add.s64 	%rd15, %rd3, %rd30;
	and.b32  	%r8, %r17, 7;
	setp.lt.u32 	%p7, %r2, 8;
	@%p7 bra 	$L__BB2_7;
	mul.wide.u32 	%rd31, %r24, 4000;
	add.s64 	%rd32, %rd13, %rd31;
	ld.global.f32 	%f49, [%rd32];
	add.s64 	%rd33, %rd14, %rd31;
	ld.global.f32 	%f50, [%rd33];
	add.f32 	%f51, %f49, %f50;
	add.s64 	%rd34, %rd15, %rd31;
	st.global.f32 	[%rd34], %f51;
	ld.global.f32 	%f52, [%rd32+4000];
	ld.global.f32 	%f53, [%rd33+4000];
	add.f32 	%f54, %f52, %f53;
	st.global.f32 	[%rd34+4000], %f54;
	ld.global.f32 	%f55, [%rd32+8000];
	ld.global.f32 	%f56, [%rd33+8000];
	add.f32 	%f57, %f55, %f56;
	st.global.f32 	[%rd34+8000], %f57;
	ld.global.f32 	%f58, [%rd32+12000];
	ld.global.f32 	%f59, [%rd33+12000];
	add.f32 	%f60, %f58, %f59;
	st.global.f32 	[%rd34+12000], %f60;
	ld.global.f32 	%f61, [%rd32+16000];
	ld.global.f32 	%f62, [%rd33+16000];
	add.f32 	%f63, %f61, %f62;
	st.global.f32 	[%rd34+16000], %f63;
	ld.global.f32 	%f64, [%rd32+20000];
	ld.global.f32 	%f65, [%rd33+20000];
	add.f32 	%f66, %f64, %f65;
	st.global.f32 	[%rd34+20000], %f66;
	ld.global.f32 	%f67, [%rd32+24000];
	ld.global.f32 	%f68, [%rd33+24000];
	add.f32 	%f69, %f67, %f68;
	st.global.f32 	[%rd34+24000], %f69;
	ld.global.f32 	%f70, [%rd32+28000];
	ld.global.f32 	%f71, [%rd33+28000];
	add.f32 	%f72, %f70, %f71;
	st.global.f32 	[%rd34+28000], %f72;
	add.s32 	%r24, %r24, 8;
$L__BB2_7:
	setp.eq.s32 	%p8, %r8, 0;
	@%p8 bra 	$L__BB2_13;
	and.b32  	%r11, %r17, 3;
	setp.lt.u32 	%p9, %r8, 4;
	@%p9 bra 	$L__BB2_10;
	mul.wide.u32 	%rd35, %r24, 4000;
	add.s64 	%rd36, %rd13, %rd35;
	ld.global.f32 	%f73, [%rd36];
	add.s64 	%rd37, %rd14, %rd35;
	ld.global.f32 	%f74, [%rd37];
	add.f32 	%f75, %f73, %f74;
	add.s64 	%rd38, %rd15, %rd35;
	st.global.f32 	[%rd38], %f75;
	ld.global.f32 	%f76, [%rd36+4000];
	ld.global.f32 	%f77, [%rd37+4000];
	add.f32 	%f78, %f76, %f77;
	st.global.f32 	[%rd38+4000], %f78;
	ld.global.f32 	%f79, [%rd36+8000];
	ld.global.f32 	%f80, [%rd37+8000];
	add.f32 	%f81, %f79, %f80;
	st.global.f32 	[%rd38+8000], %f81;
	ld.global.f32 	%f82, [%rd36+12000];
	ld.global.f32 	%f83, [%rd37+12000];
	add.f32 	%f84, %f82, %f83;
	st.global.f32 	[%rd38+12000], %f84;
	add.s32 	%r24, %r24, 4;
$L__BB2_10:
	setp.eq.s32 	%p10, %r11, 0;
	@%p10 bra 	$L__BB2_13;
	mul.wide.u32 	%rd39, %r24, 4000;
	add.s64 	%rd41, %rd39, %rd30;
	add.s64 	%rd47, %rd3, %rd41;
	add.s64 	%rd46, %rd2, %rd41;
	add.s64 	%rd45, %rd1, %rd41;
	neg.s32 	%r26, %r11;
$L__BB2_12:
	.pragma "nounroll";
	ld.global.f32 	%f85, [%rd45];
	ld.global.f32 	%f86, [%rd46];
	add.f32 	%f87, %f85, %f86;
	st.global.f32 	[%rd47], %f87;
	add.s64 	%rd47, %rd47, 4000;
	add.s64 	%rd46, %rd46, 4000;
	add.s64 	%rd45, %rd45, 4000;
	add.s32 	%r26, %r26, 1;
	setp.ne.s32 	%p11, %r26, 0;
	@%p11 bra 	$L__BB2_12;
$L__BB2_13:
	ret;

}


// ===== COMPILED SASS (sm_100) =====

	.target	sm_100

	.elftype	@"ET_EXEC"


//--------------------- .note.nv.tkinfo           --------------------------
	.section	.note.nv.tkinfo,"",@"SHT_NOTE"
	.sectionflags	@"SHF_NOTE_NV_TKINFO"
	.tkinfo
        /*0018*/ 	.word	0x00000002
        /*0030*/ 	.string	""
        /*0030*/ 	.string	"ptxas"
        /*0030*/ 	.string	"Cuda compilation tools, release 13.0, V13.0.88"
        /*0030*/ 	.string	"Build cuda_13.0.r13.0/compiler.36424714_0"
        /*0030*/ 	.string	"-arch sm_100 -m 64 "



//--------------------- .note.nv.cuinfo           --------------------------
	.section	.note.nv.cuinfo,"",@"SHT_NOTE"
	.sectionflags	@"SHF_NOTE_NV_CUINFO"
        /*0018*/ 	.short	0x0002
        /*001a*/ 	.short	0x0064
        /*001c*/ 	.short	0x0082
	.zero		2


//--------------------- .nv.info                  --------------------------
	.section	.nv.info,"",@"SHT_CUDA_INFO"
	.align	4


	//----- nvinfo : EIATTR_REGCOUNT
	.align		4
        /*0000*/ 	.byte	0x04, 0x2f
        /*0002*/ 	.short	(.L_1 - .L_0)
	.align		4
.L_0:
        /*0004*/ 	.word	index@(_Z11kernel_1t1ePA1000_fS0_S0_i)
        /*0008*/ 	.word	0x0000000e


	//----- nvinfo : EIATTR_FRAME_SIZE
	.align		4
.L_1:
        /*000c*/ 	.byte	0x04, 0x11
        /*000e*/ 	.short	(.L_3 - .L_2)
	.align		4
.L_2:
        /*0010*/ 	.word	index@(_Z11kernel_1t1ePA1000_fS0_S0_i)
        /*0014*/ 	.word	0x00000000


	//----- nvinfo : EIATTR_REGCOUNT
	.align		4
.L_3:
        /*0018*/ 	.byte	0x04, 0x2f
        /*001a*/ 	.short	(.L_5 - .L_4)
	.align		4
.L_4:
        /*001c*/ 	.word	index@(_Z11kernel_1t1rPA1000_fS0_S0_i)
        /*0020*/ 	.word	0x0000001a


	//----- nvinfo : EIATTR_FRAME_SIZE
	.align		4
.L_5:
        /*0024*/ 	.byte	0x04, 0x11
        /*0026*/ 	.short	(.L_7 - .L_6)
	.align		4
.L_6:
        /*0028*/ 	.word	index@(_Z11kernel_1t1rPA1000_fS0_S0_i)
        /*002c*/ 	.word	0x00000000


	//----- nvinfo : EIATTR_REGCOUNT
	.align		4
.L_7:
        /*0030*/ 	.byte	0x04, 0x2f
        /*0032*/ 	.short	(.L_9 - .L_8)
	.align		4
.L_8:
        /*0034*/ 	.word	index@(_Z11kernel_1t1cPA1000_fS0_S0_i)
        /*0038*/ 	.word	0x0000001a


	//----- nvinfo : EIATTR_FRAME_SIZE
	.align		4
.L_9:
        /*003c*/ 	.byte	0x04, 0x11
        /*003e*/ 	.short	(.L_11 - .L_10)
	.align		4
.L_10:
        /*0040*/ 	.word	index@(_Z11kernel_1t1cPA1000_fS0_S0_i)
        /*0044*/ 	.word	0x00000000


	//----- nvinfo : EIATTR_MIN_STACK_SIZE
	.align		4
.L_11:
        /*0048*/ 	.byte	0x04, 0x12
        /*004a*/ 	.short	(.L_13 - .L_12)
	.align		4
.L_12:
        /*004c*/ 	.word	index@(_Z11kernel_1t1cPA1000_fS0_S0_i)
        /*0050*/ 	.word	0x00000000


	//----- nvinfo : EIATTR_MIN_STACK_SIZE
	.align		4
.L_13:
        /*0054*/ 	.byte	0x04, 0x12
        /*0056*/ 	.short	(.L_15 - .L_14)
	.align		4
.L_14:
        /*0058*/ 	.word	index@(_Z11kernel_1t1rPA1000_fS0_S0_i)
        /*005c*/ 	.word	0x00000000


	//----- nvinfo : EIATTR_MIN_STACK_SIZE
	.align		4
.L_15:
        /*0060*/ 	.byte	0x04, 0x12
        /*0062*/ 	.short	(.L_17 - .L_16)
	.align		4
.L_16:
        /*0064*/ 	.word	index@(_Z11kernel_1t1ePA1000_fS0_S0_i)
        /*0068*/ 	.word	0x00000000
.L_17:


//--------------------- .nv.compat                --------------------------
	.section	.nv.compat,"",@"SHT_CUDA_COMPAT_INFO"
	.align	4
        /*0000*/ 	.byte	0x02, 0x09, 0x00, 0x00, 0x02, 0x02, 0x01, 0x00, 0x02, 0x05, 0x05, 0x00, 0x03, 0x07, 0x01, 0x01
        /*0010*/ 	.byte	0x02, 0x03, 0x00, 0x00, 0x02, 0x06, 0x01, 0x00, 0x04, 0x0b, 0x08, 0x00, 0x09, 0x00, 0x00, 0x00
        /*0020*/ 	.byte	0x00, 0x00, 0x00, 0x00


//--------------------- .nv.info._Z11kernel_1t1cPA1000_fS0_S0_i --------------------------
	.section	.nv.info._Z11kernel_1t1cPA1000_fS0_S0_i,"",@"SHT_CUDA_INFO"
	.sectionflags	@""
	.align	4


	//----- nvinfo : EIATTR_CUDA_API_VERSION
	.align		4
        /*0000*/ 	.byte	0x04, 0x37
        /*0002*/ 	.short	(.L_19 - .L_18)
.L_18:
        /*0004*/ 	.word	0x00000082


	//----- nvinfo : EIATTR_KPARAM_INFO
	.align		4
.L_19:
        /*0008*/ 	.byte	0x04, 0x17
        /*000a*/ 	.short	(.L_21 - .L_20)
.L_20:
        /*000c*/ 	.word	0x00000000
        /*0010*/ 	.short	0x0003
        /*0012*/ 	.short	0x0018
        /*0014*/ 	.byte	0x00, 0xf0, 0x11, 0x00


	//----- nvinfo : EIATTR_KPARAM_INFO
	.align		4
.L_21:
        /*0018*/ 	.byte	0x04, 0x17
        /*001a*/ 	.short	(.L_23 - .L_22)
.L_22:
        /*001c*/ 	.word	0x00000000
        /*0020*/ 	.short	0x0002
        /*0022*/ 	.short	0x0010
        /*0024*/ 	.byte	0x00, 0xf5, 0x21, 0x00


	//----- nvinfo : EIATTR_KPARAM_INFO
	.align		4
.L_23:
        /*0028*/ 	.byte	0x04, 0x17
        /*002a*/ 	.short	(.L_25 - .L_24)
.L_24:
        /*002c*/ 	.word	0x00000000
        /*0030*/ 	.short	0x0001
        /*0032*/ 	.short	0x0008
        /*0034*/ 	.byte	0x00, 0xf5, 0x21, 0x00


	//----- nvinfo : EIATTR_KPARAM_INFO
	.align		4
.L_25:
        /*0038*/ 	.byte	0x04, 0x17
        /*003a*/ 	.short	(.L_27 - .L_26)
.L_26:
        /*003c*/ 	.word	0x00000000
        /*0040*/ 	.short	0x0000
        /*0042*/ 	.short	0x0000
        /*0044*/ 	.byte	0x00, 0xf5, 0x21, 0x00


	//----- nvinfo : EIATTR_SPARSE_MMA_MASK
	.align		4
.L_27:
        /*0048*/ 	.byte	0x03, 0x50
        /*004a*/ 	.short	0x0000


	//----- nvinfo : EIATTR_MAXREG_COUNT
	.align		4
        /*004c*/ 	.byte	0x03, 0x1b
        /*004e*/ 	.short	0x00ff


	//----- nvinfo : EIATTR_MERCURY_ISA_VERSION
	.align		4
        /*0050*/ 	.byte	0x03, 0x5f
        /*0052*/ 	.short	0x0101


	//----- nvinfo : EIATTR_VRC_CTA_INIT_COUNT
	.align		4
        /*0054*/ 	.byte	0x02, 0x4a
	.zero		1
	.zero		1


	//----- nvinfo : EIATTR_EXIT_INSTR_OFFSETS
	.align		4
        /*0058*/ 	.byte	0x04, 0x1c
        /*005a*/ 	.short	(.L_29 - .L_28)


	//   ....[0]....
.L_28:
        /*005c*/ 	.word	0x00000080


	//   ....[1]....
        /*0060*/ 	.word	0x000006b0


	//   ....[2]....
        /*0064*/ 	.word	0x000009d0


	//   ....[3]....
        /*0068*/ 	.word	0x00000b60


	//   ....[4]....
        /*006c*/ 	.word	0x00000d20


	//----- nvinfo : EIATTR_CBANK_PARAM_SIZE
	.align		4
.L_29:
        /*0070*/ 	.byte	0x03, 0x19
        /*0072*/ 	.short	0x001c


	//----- nvinfo : EIATTR_PARAM_CBANK
	.align		4
        /*0074*/ 	.byte	0x04, 0x0a
        /*0076*/ 	.short	(.L_31 - .L_30)
	.align		4
.L_30:
        /*0078*/ 	.word	index@(.nv.constant0._Z11kernel_1t1cPA1000_fS0_S0_i)
        /*007c*/ 	.short	0x0380
        /*007e*/ 	.short	0x001c


	//----- nvinfo : EIATTR_SW_WAR
	.align		4
.L_31:
        /*0080*/ 	.byte	0x04, 0x36
        /*0082*/ 	.short	(.L_33 - .L_32)
.L_32:
        /*0084*/ 	.word	0x00000008
.L_33:


//--------------------- .nv.info._Z11kernel_1t1rPA1000_fS0_S0_i --------------------------
	.section	.nv.info._Z11kernel_1t1rPA1000_fS0_S0_i,"",@"SHT_CUDA_INFO"
	.sectionflags	@""
	.align	4


	//----- nvinfo : EIATTR_CUDA_API_VERSION
	.align		4
        /*0000*/ 	.byte	0x04, 0x37
        /*0002*/ 	.short	(.L_35 - .L_34)
.L_34:
        /*0004*/ 	.word	0x00000082


	//----- nvinfo : EIATTR_KPARAM_INFO
	.align		4
.L_35:
        /*0008*/ 	.byte	0x04, 0x17
        /*000a*/ 	.short	(.L_37 - .L_36)
.L_36:
        /*000c*/ 	.word	0x00000000
        /*0010*/ 	.short	0x0003
        /*0012*/ 	.short	0x0018
        /*0014*/ 	.byte	0x00, 0xf0, 0x11, 0x00


	//----- nvinfo : EIATTR_KPARAM_INFO
	.align		4
.L_37:
        /*0018*/ 	.byte	0x04, 0x17
        /*001a*/ 	.short	(.L_39 - .L_38)
.L_38:
        /*001c*/ 	.word	0x00000000
        /*0020*/ 	.short	0x0002
        /*0022*/ 	.short	0x0010
        /*0024*/ 	.byte	0x00, 0xf5, 0x21, 0x00


	//----- nvinfo : EIATTR_KPARAM_INFO
	.align		4
.L_39:
        /*0028*/ 	.byte	0x04, 0x17
        /*002a*/ 	.short	(.L_41 - .L_40)
.L_40:
        /*002c*/ 	.word	0x00000000
        /*0030*/ 	.short	0x0001
        /*0032*/ 	.short	0x0008
        /*0034*/ 	.byte	0x00, 0xf5, 0x21, 0x00


	//----- nvinfo : EIATTR_KPARAM_INFO
	.align		4
.L_41:
        /*0038*/ 	.byte	0x04, 0x17
        /*003a*/ 	.short	(.L_43 - .L_42)
.L_42:
        /*003c*/ 	.word	0x00000000
        /*0040*/ 	.short	0x0000
        /*0042*/ 	.short	0x0000
        /*0044*/ 	.byte	0x00, 0xf5, 0x21, 0x00


	//----- nvinfo : EIATTR_SPARSE_MMA_MASK
	.align		4
.L_43:
        /*0048*/ 	.byte	0x03, 0x50
        /*004a*/ 	.short	0x0000


	//----- nvinfo : EIATTR_MAXREG_COUNT
	.align		4
        /*004c*/ 	.byte	0x03, 0x1b
        /*004e*/ 	.short	0x00ff


	//----- nvinfo : EIATTR_MERCURY_ISA_VERSION
	.align		4
        /*0050*/ 	.byte	0x03, 0x5f
        /*0052*/ 	.short	0x0101


	//----- nvinfo : EIATTR_VRC_CTA_INIT_COUNT
	.align		4
        /*0054*/ 	.byte	0x02, 0x4a
	.zero		1
	.zero		1


	//----- nvinfo : EIATTR_EXIT_INSTR_OFFSETS
	.align		4
        /*0058*/ 	.byte	0x04, 0x1c
        /*005a*/ 	.short	(.L_45 - .L_44)


	//   ....[0]....
.L_44:
        /*005c*/ 	.word	0x00000080


	//   ....[1]....
        /*0060*/ 	.word	0x000006b0


	//   ....[2]....
        /*0064*/ 	.word	0x000009d0


	//   ....[3]....
        /*0068*/ 	.word	0x00000b60


	//   ....[4]....
        /*006c*/ 	.word	0x00000d20


	//----- nvinfo : EIATTR_CBANK_PARAM_SIZE
	.align		4
.L_45:
        /*0070*/ 	.byte	0x03, 0x19
        /*0072*/ 	.short	0x001c


	//----- nvinfo : EIATTR_PARAM_CBANK
	.align		4
        /*0074*/ 	.byte	0x04, 0x0a
        /*0076*/ 	.short	(.L_47 - .L_46)
	.align		4
.L_46:
        /*0078*/ 	.word	index@(.nv.constant0._Z11kernel_1t1rPA1000_fS0_S0_i)
        /*007c*/ 	.short	0x0380
        /*007e*/ 	.short	0x001c


	//----- nvinfo : EIATTR_SW_WAR
	.align		4
.L_47:
        /*0080*/ 	.byte	0x04, 0x36
        /*0082*/ 	.short	(.L_49 - .L_48)
.L_48:
        /*0084*/ 	.word	0x00000008
.L_49:


//--------------------- .nv.info._Z11kernel_1t1ePA1000_fS0_S0_i --------------------------
	.section	.nv.info._Z11kernel_1t1ePA1000_fS0_S0_i,"",@"SHT_CUDA_INFO"
	.sectionflags	@""
	.align	4


	//----- nvinfo : EIATTR_CUDA_API_VERSION
	.align		4
        /*0000*/ 	.byte	0x04, 0x37
        /*0002*/ 	.short	(.L_51 - .L_50)
.L_50:
        /*0004*/ 	.word	0x00000082


	//----- nvinfo : EIATTR_KPARAM_INFO
	.align		4
.L_51:
        /*0008*/ 	.byte	0x04, 0x17
        /*000a*/ 	.short	(.L_53 - .L_52)
.L_52:
        /*000c*/ 	.word	0x00000000
        /*0010*/ 	.short	0x0003
        /*0012*/ 	.short	0x0018
        /*0014*/ 	.byte	0x00, 0xf0, 0x11, 0x00


	//----- nvinfo : EIATTR_KPARAM_INFO
	.align		4
.L_53:
        /*0018*/ 	.byte	0x04, 0x17
        /*001a*/ 	.short	(.L_55 - .L_54)
.L_54:
        /*001c*/ 	.word	0x00000000
        /*0020*/ 	.short	0x0002
        /*0022*/ 	.short	0x0010
        /*0024*/ 	.byte	0x00, 0xf5, 0x21, 0x00


	//----- nvinfo : EIATTR_KPARAM_INFO
	.align		4
.L_55:
        /*0028*/ 	.byte	0x04, 0x17
        /*002a*/ 	.short	(.L_57 - .L_56)
.L_56:
        /*002c*/ 	.word	0x00000000
        /*0030*/ 	.short	0x0001
        /*0032*/ 	.short	0x0008
        /*0034*/ 	.byte	0x00, 0xf5, 0x21, 0x00


	//----- nvinfo : EIATTR_KPARAM_INFO
	.align		4
.L_57:
        /*0038*/ 	.byte	0x04, 0x17
        /*003a*/ 	.short	(.L_59 - .L_58)
.L_58:
        /*003c*/ 	.word	0x00000000
        /*0040*/ 	.short	0x0000
        /*0042*/ 	.short	0x0000
        /*0044*/ 	.byte	0x00, 0xf5, 0x21, 0x00


	//----- nvinfo : EIATTR_SPARSE_MMA_MASK
	.align		4
.L_59:
        /*0048*/ 	.byte	0x03, 0x50
        /*004a*/ 	.short	0x0000


	//----- nvinfo : EIATTR_MAXREG_COUNT
	.align		4
        /*004c*/ 	.byte	0x03, 0x1b
        /*004e*/ 	.short	0x00ff


	//----- nvinfo : EIATTR_MERCURY_ISA_VERSION
	.align		4
        /*0050*/ 	.byte	0x03, 0x5f
        /*0052*/ 	.short	0x0101


	//----- nvinfo : EIATTR_VRC_CTA_INIT_COUNT
	.align		4
        /*0054*/ 	.byte	0x02, 0x4a
	.zero		1
	.zero		1


	//----- nvinfo : EIATTR_EXIT_INSTR_OFFSETS
	.align		4
        /*0058*/ 	.byte	0x04, 0x1c
        /*005a*/ 	.short	(.L_61 - .L_60)


	//   ....[0]....
.L_60:
        /*005c*/ 	.word	0x000000c0


	//   ....[1]....
        /*0060*/ 	.word	0x000001b0


	//----- nvinfo : EIATTR_CBANK_PARAM_SIZE
	.align		4
.L_61:
        /*0064*/ 	.byte	0x03, 0x19
        /*0066*/ 	.short	0x001c


	//----- nvinfo : EIATTR_PARAM_CBANK
	.align		4
        /*0068*/ 	.byte	0x04, 0x0a
        /*006a*/ 	.short	(.L_63 - .L_62)
	.align		4
.L_62:
        /*006c*/ 	.word	index@(.nv.constant0._Z11kernel_1t1ePA1000_fS0_S0_i)
        /*0070*/ 	.short	0x0380
        /*0072*/ 	.short	0x001c


	//----- nvinfo : EIATTR_SW_WAR
	.align		4
.L_63:
        /*0074*/ 	.byte	0x04, 0x36
        /*0076*/ 	.short	(.L_65 - .L_64)
.L_64:
        /*0078*/ 	.word	0x00000008
.L_65:


//--------------------- .nv.callgraph             --------------------------
	.section	.nv.callgraph,"",@"SHT_CUDA_CALLGRAPH"
	.align	4
	.sectionentsize	8
	.align		4
        /*0000*/ 	.word	0x00000000
	.align		4
        /*0004*/ 	.word	0xffffffff
	.align		4
        /*0008*/ 	.word	0x00000000
	.align		4
        /*000c*/ 	.word	0xfffffffe
	.align		4
        /*0010*/ 	.word	0x00000000
	.align		4
        /*0014*/ 	.word	0xfffffffd
	.align		4
        /*0018*/ 	.word	0x00000000
	.align		4
        /*001c*/ 	.word	0xfffffffc


//--------------------- .text._Z11kernel_1t1cPA1000_fS0_S0_i --------------------------
	.section	.text._Z11kernel_1t1cPA1000_fS0_S0_i,"ax",@progbits
	.align	128
        .global         _Z11kernel_1t1cPA1000_fS0_S0_i
        .type           _Z11kernel_1t1cPA1000_fS0_S0_i,@function
        .size           _Z11kernel_1t1cPA1000_fS0_S0_i,(.L_x_13 - _Z11kernel_1t1cPA1000_fS0_S0_i)
        .other          _Z11kernel_1t1cPA1000_fS0_S0_i,@"STO_CUDA_ENTRY STV_DEFAULT"
_Z11kernel_1t1cPA1000_fS0_S0_i:
.text._Z11kernel_1t1cPA1000_fS0_S0_i:
[----:B------:R-:W-:Y:S01]  /*0000*/  LDC R1, c[0x0][0x37c] ;  /* 0x0000df00ff017b82 */ /* 0x000fe20000000800 */
[----:B------:R-:W0:Y:S07]  /*0010*/  S2R R0, SR_TID.Y ;  /* 0x0000000000007919 */ /* 0x000e2e0000002200 */
[----:B------:R-:W0:Y:S08]  /*0020*/  S2UR UR4, SR_CTAID.Y ;  /* 0x00000000000479c3 */ /* 0x000e300000002600 */
[----:B------:R-:W0:Y:S08]  /*0030*/  LDC R3, c[0x0][0x364] ;  /* 0x0000d900ff037b82 */ /* 0x000e300000000800 */
[----:B------:R-:W1:Y:S01]  /*0040*/  LDC R2, c[0x0][0x398] ;  /* 0x0000e600ff027b82 */ /* 0x000e620000000800 */
[----:B0-----:R-:W-:Y:S01]  /*0050*/  IMAD R3, R3, UR4, R0 ;  /* 0x0000000403037c24 */ /* 0x001fe2000f8e0200 */
[----:B-1----:R-:W-:-:S04]  /*0060*/  ISETP.GE.AND P0, PT, R2, 0x1, PT ;  /* 0x000000010200780c */ /* 0x002fc80003f06270 */
[----:B------:R-:W-:-:S13]  /*0070*/  ISETP.GE.OR P0, PT, R3, R2, !P0 ;  /* 0x000000020300720c */ /* 0x000fda0004706670 */
[----:B------:R-:W-:Y:S05]  /*0080*/  @P0 EXIT ;  /* 0x000000000000094d */ /* 0x000fea0003800000 */
[C---:B------:R-:W-:Y:S01]  /*0090*/  ISETP.GE.U32.AND P1, PT, R2.reuse, 0x10, PT ;  /* 0x000000100200780c */ /* 0x040fe20003f26070 */
[----:B------:R-:W0:Y:S01]  /*00a0*/  LDCU.64 UR4, c[0x0][0x358] ;  /* 0x00006b00ff0477ac */ /* 0x000e220008000a00 */
[----:B------:R-:W-:Y:S01]  /*00b0*/  LOP3.LUT R14, R2, 0xf, RZ, 0xc0, !PT ;  /* 0x0000000f020e7812 */ /* 0x000fe200078ec0ff */
[----:B------:R-:W-:-:S03]  /*00c0*/  HFMA2 R0, -RZ, RZ, 0, 0 ;  /* 0x00000000ff007431 */ /* 0x000fc600000001ff */
[----:B------:R-:W-:-:S07]  /*00d0*/  ISETP.NE.AND P0, PT, R14, RZ, PT ;  /* 0x000000ff0e00720c */ /* 0x000fce0003f05270 */
[----:B------:R-:W-:Y:S06]  /*00e0*/  @!P1 BRA `(.L_x_0) ;  /* 0x0000000400709947 */ /* 0x000fec0003800000 */
[----:B------:R-:W1:Y:S01]  /*00f0*/  LDCU.128 UR8, c[0x0][0x380] ;  /* 0x00007000ff0877ac */ /* 0x000e620008000c00 */
[----:B------:R-:W-:Y:S01]  /*0100*/  MOV R4, 0x7d00 ;  /* 0x00007d0000047802 */ /* 0x000fe20000000f00 */
[----:B------:R-:W-:Y:S01]  /*0110*/  IMAD.MOV.U32 R5, RZ, RZ, 0x0 ;  /* 0x00000000ff057424 */ /* 0x000fe200078e00ff */
[----:B------:R-:W-:Y:S01]  /*0120*/  LOP3.LUT R0, R2, 0x7ffffff0, RZ, 0xc0, !PT ;  /* 0x7ffffff002007812 */ /* 0x000fe200078ec0ff */
[----:B------:R-:W2:Y:S02]  /*0130*/  LDCU.64 UR6, c[0x0][0x390] ;  /* 0x00007200ff0677ac */ /* 0x000ea40008000a00 */
[----:B------:R-:W-:Y:S01]  /*0140*/  IMAD.WIDE.U32 R4, R3, 0x4, R4 ;  /* 0x0000000403047825 */ /* 0x000fe200078e0004 */
[----:B------:R-:W-:Y:S02]  /*0150*/  IADD3 R10, PT, PT, -R0, RZ, RZ ;  /* 0x000000ff000a7210 */ /* 0x000fe40007ffe1ff */
[C---:B-1----:R-:W-:Y:S02]  /*0160*/  IADD3 R18, P1, PT, R4.reuse, UR10, RZ ;  /* 0x0000000a04127c10 */ /* 0x042fe4000ff3e0ff */
[----:B------:R-:W-:-:S02]  /*0170*/  IADD3 R12, P3, PT, R4, UR8, RZ ;  /* 0x00000008040c7c10 */ /* 0x000fc4000ff7e0ff */
[----:B--2---:R-:W-:Y:S02]  /*0180*/  IADD3 R11, P2, PT, R4, UR6, RZ ;  /* 0x00000006040b7c10 */ /* 0x004fe4000ff5e0ff */
[C---:B------:R-:W-:Y:S02]  /*0190*/  IADD3.X R19, PT, PT, R5.reuse, UR11, RZ, P1, !PT ;  /* 0x0000000b05137c10 */ /* 0x040fe40008ffe4ff */
[C---:B------:R-:W-:Y:S02]  /*01a0*/  IADD3.X R16, PT, PT, R5.reuse, UR7, RZ, P2, !PT ;  /* 0x0000000705107c10 */ /* 0x040fe400097fe4ff */
[----:B------:R-:W-:-:S07]  /*01b0*/  IADD3.X R13, PT, PT, R5, UR9, RZ, P3, !PT ;  /* 0x00000009050d7c10 */ /* 0x000fce0009ffe4ff */
.L_x_1:
[----:B------:R-:W-:Y:S01]  /*01c0*/  IMAD.MOV.U32 R6, RZ, RZ, R18 ;  /* 0x000000ffff067224 */ /* 0x000fe200078e0012 */
[----:B------:R-:W-:Y:S01]  /*01d0*/  MOV R7, R19 ;  /* 0x0000001300077202 */ /* 0x000fe20000000f00 */
[----:B------:R-:W-:Y:S01]  /*01e0*/  IMAD.MOV.U32 R4, RZ, RZ, R11 ;  /* 0x000000ffff047224 */ /* 0x000fe200078e000b */
[----:B------:R-:W-:-:S03]  /*01f0*/  MOV R5, R16 ;  /* 0x0000001000057202 */ /* 0x000fc60000000f00 */
[----:B0-2---:R-:W2:Y:S04]  /*0200*/  LDG.E R8, desc[UR4][R6.64+-0x7d00] ;  /* 0xff83000406087981 */ /* 0x005ea8000c1e1900 */
[----:B------:R-:W2:Y:S02]  /*0210*/  LDG.E R9, desc[UR4][R4.64+-0x7d00] ;  /* 0xff83000404097981 */ /* 0x000ea4000c1e1900 */
[----:B--2---:R-:W-:Y:S01]  /*0220*/  FADD R11, R8, R9 ;  /* 0x00000009080b7221 */ /* 0x004fe20000000000 */
[----:B------:R-:W-:Y:S01]  /*0230*/  IMAD.MOV.U32 R8, RZ, RZ, R12 ;  /* 0x000000ffff087224 */ /* 0x000fe200078e000c */
[----:B------:R-:W-:-:S05]  /*0240*/  MOV R9, R13 ;  /* 0x0000000d00097202 */ /* 0x000fca0000000f00 */
[----:B------:R0:W-:Y:S04]  /*0250*/  STG.E desc[UR4][R8.64+-0x7d00], R11 ;  /* 0xff83000b08007986 */ /* 0x0001e8000c101904 */
[----:B------:R-:W2:Y:S04]  /*0260*/  LDG.E R12, desc[UR4][R6.64+-0x6d60] ;  /* 0xff92a004060c7981 */ /* 0x000ea8000c1e1900 */
[----:B------:R-:W2:Y:S02]  /*0270*/  LDG.E R13, desc[UR4][R4.64+-0x6d60] ;  /* 0xff92a004040d7981 */ /* 0x000ea4000c1e1900 */
[----:B--2---:R-:W-:-:S05]  /*0280*/  FADD R13, R12, R13 ;  /* 0x0000000d0c0d7221 */ /* 0x004fca0000000000 */
[----:B------:R1:W-:Y:S04]  /*0290*/  STG.E desc[UR4][R8.64+-0x6d60], R13 ;  /* 0xff92a00d08007986 */ /* 0x0003e8000c101904 */
[----:B------:R-:W2:Y:S04]  /*02a0*/  LDG.E R12, desc[UR4][R6.64+-0x5dc0] ;  /* 0xffa24004060c7981 */ /* 0x000ea8000c1e1900 */
[----:B------:R-:W2:Y:S02]  /*02b0*/  LDG.E R15, desc[UR4][R4.64+-0x5dc0] ;  /* 0xffa24004040f7981 */ /* 0x000ea4000c1e1900 */
[----:B--2---:R-:W-:-:S05]  /*02c0*/  FADD R15, R12, R15 ;  /* 0x0000000f0c0f7221 */ /* 0x004fca0000000000 */
[----:B------:R2:W-:Y:S04]  /*02d0*/  STG.E desc[UR4][R8.64+-0x5dc0], R15 ;  /* 0xffa2400f08007986 */ /* 0x0005e8000c101904 */
[----:B------:R-:W3:Y:S04]  /*02e0*/  LDG.E R12, desc[UR4][R6.64+-0x4e20] ;  /* 0xffb1e004060c7981 */ /* 0x000ee8000c1e1900 */
[----:B------:R-:W3:Y:S02]  /*02f0*/  LDG.E R17, desc[UR4][R4.64+-0x4e20] ;  /* 0xffb1e00404117981 */ /* 0x000ee4000c1e1900 */
[----:B---3--:R-:W-:-:S05]  /*0300*/  FADD R17, R12, R17 ;  /* 0x000000110c117221 */ /* 0x008fca0000000000 */
[----:B------:R3:W-:Y:S04]  /*0310*/  STG.E desc[UR4][R8.64+-0x4e20], R17 ;  /* 0xffb1e01108007986 */ /* 0x0007e8000c101904 */
[----:B0-----:R-:W4:Y:S04]  /*0320*/  LDG.E R11, desc[UR4][R6.64+-0x3e80] ;  /* 0xffc18004060b7981 */ /* 0x001f28000c1e1900 */
[----:B------:R-:W4:Y:S02]  /*0330*/  LDG.E R12, desc[UR4][R4.64+-0x3e80] ;  /* 0xffc18004040c7981 */ /* 0x000f24000c1e1900 */
[----:B----4-:R-:W-:-:S05]  /*0340*/  FADD R11, R11, R12 ;  /* 0x0000000c0b0b7221 */ /* 0x010fca0000000000 */
[----:B------:R0:W-:Y:S04]  /*0350*/  STG.E desc[UR4][R8.64+-0x3e80], R11 ;  /* 0xffc1800b08007986 */ /* 0x0001e8000c101904 */
[----:B------:R-:W4:Y:S04]  /*0360*/  LDG.E R12, desc[UR4][R6.64+-0x2ee0] ;  /* 0xffd12004060c7981 */ /* 0x000f28000c1e1900 */
[----:B-1----:R-:W4:Y:S02]  /*0370*/  LDG.E R13, desc[UR4][R4.64+-0x2ee0] ;  /* 0xffd12004040d7981 */ /* 0x002f24000c1e1900 */
[----:B----4-:R-:W-:-:S05]  /*0380*/  FADD R13, R12, R13 ;  /* 0x0000000d0c0d7221 */ /* 0x010fca0000000000 */
[----:B------:R1:W-:Y:S04]  /*0390*/  STG.E desc[UR4][R8.64+-0x2ee0], R13 ;  /* 0xffd1200d08007986 */ /* 0x0003e8000c101904 */
[----:B------:R-:W4:Y:S04]  /*03a0*/  LDG.E R12, desc[UR4][R6.64+-0x1f40] ;  /* 0xffe0c004060c7981 */ /* 0x000f28000c1e1900 */
[----:B--2---:R-:W4:Y:S02]  /*03b0*/  LDG.E R15, desc[UR4][R4.64+-0x1f40] ;  /* 0xffe0c004040f7981 */ /* 0x004f24000c1e1900 */
[----:B----4-:R-:W-:-:S05]  /*03c0*/  FADD R15, R12, R15 ;  /* 0x0000000f0c0f7221 */ /* 0x010fca0000000000 */
[----:B------:R2:W-:Y:S04]  /*03d0*/  STG.E desc[UR4][R8.64+-0x1f40], R15 ;  /* 0xffe0c00f08007986 */ /* 0x0005e8000c101904 */
[----:B------:R-:W4:Y:S04]  /*03e0*/  LDG.E R12, desc[UR4][R6.64+-0xfa0] ;  /* 0xfff06004060c7981 */ /* 0x000f28000c1e1900 */
[----:B---3--:R-:W4:Y:S02]  /*03f0*/  LDG.E R17, desc[UR4][R4.64+-0xfa0] ;  /* 0xfff0600404117981 */ /* 0x008f24000c1e1900 */
[----:B----4-:R-:W-:-:S05]  /*0400*/  FADD R17, R12, R17 ;  /* 0x000000110c117221 */ /* 0x010fca0000000000 */
        /* <DEDUP_REMOVED lines=26> */
[----:B--2---:R-:W4:Y:S01]  /*05b0*/  LDG.E R15, desc[UR4][R4.64+0x5dc0] ;  /* 0x005dc004040f7981 */ /* 0x004f22000c1e1900 */
[----:B------:R-:W-:Y:S02]  /*05c0*/  VIADD R10, R10, 0x10 ;  /* 0x000000100a0a7836 */ /* 0x000fe40000000000 */
[----:B----4-:R-:W-:-:S05]  /*05d0*/  FADD R15, R12, R15 ;  /* 0x0000000f0c0f7221 */ /* 0x010fca0000000000 */
[----:B------:R2:W-:Y:S04]  /*05e0*/  STG.E desc[UR4][R8.64+0x5dc0], R15 ;  /* 0x005dc00f08007986 */ /* 0x0005e8000c101904 */
[----:B------:R-:W4:Y:S04]  /*05f0*/  LDG.E R12, desc[UR4][R6.64+0x6d60] ;  /* 0x006d6004060c7981 */ /* 0x000f28000c1e1900 */
[----:B---3--:R-:W4:Y:S01]  /*0600*/  LDG.E R17, desc[UR4][R4.64+0x6d60] ;  /* 0x006d600404117981 */ /* 0x008f22000c1e1900 */
[----:B------:R-:W-:Y:S02]  /*0610*/  ISETP.NE.AND P1, PT, R10, RZ, PT ;  /* 0x000000ff0a00720c */ /* 0x000fe40003f25270 */
[----:B0-----:R-:W-:-:S02]  /*0620*/  IADD3 R11, P3, PT, R4, 0xfa00, RZ ;  /* 0x0000fa00040b7810 */ /* 0x001fc40007f7e0ff */
[----:B------:R-:W-:-:S03]  /*0630*/  IADD3 R18, P2, PT, R6, 0xfa00, RZ ;  /* 0x0000fa0006127810 */ /* 0x000fc60007f5e0ff */
[----:B------:R-:W-:Y:S01]  /*0640*/  IMAD.X R16, RZ, RZ, R5, P3 ;  /* 0x000000ffff107224 */ /* 0x000fe200018e0605 */
[----:B------:R-:W-:Y:S01]  /*0650*/  IADD3.X R19, PT, PT, RZ, R7, RZ, P2, !PT ;  /* 0x00000007ff137210 */ /* 0x000fe200017fe4ff */
[----:B----4-:R-:W-:Y:S01]  /*0660*/  FADD R17, R12, R17 ;  /* 0x000000110c117221 */ /* 0x010fe20000000000 */
[----:B------:R-:W-:-:S04]  /*0670*/  IADD3 R12, P4, PT, R8, 0xfa00, RZ ;  /* 0x0000fa00080c7810 */ /* 0x000fc80007f9e0ff */
[----:B------:R2:W-:Y:S01]  /*0680*/  STG.E desc[UR4][R8.64+0x6d60], R17 ;  /* 0x006d601108007986 */ /* 0x0005e2000c101904 */
[----:B-1----:R-:W-:Y:S01]  /*0690*/  IADD3.X R13, PT, PT, RZ, R9, RZ, P4, !PT ;  /* 0x00000009ff0d7210 */ /* 0x002fe200027fe4ff */
[----:B------:R-:W-:Y:S07]  /*06a0*/  @P1 BRA `(.L_x_1) ;  /* 0xfffffff800c41947 */ /* 0x000fee000383ffff */
.L_x_0:
[----:B0-----:R-:W-:Y:S05]  /*06b0*/  @!P0 EXIT ;  /* 0x000000000000894d */ /* 0x001fea0003800000 */
[----:B------:R-:W0:Y:S01]  /*06c0*/  LDCU.128 UR8, c[0x0][0x380] ;  /* 0x00007000ff0877ac */ /* 0x000e220008000c00 */
[----:B------:R-:W-:Y:S01]  /*06d0*/  ISETP.GE.U32.AND P0, PT, R14, 0x8, PT ;  /* 0x000000080e00780c */ /* 0x000fe20003f06070 */
[----:B------:R-:W-:Y:S01]  /*06e0*/  IMAD.WIDE.U32 R4, R3, 0x4, RZ ;  /* 0x0000000403047825 */ /* 0x000fe200078e00ff */
[----:B------:R-:W-:Y:S01]  /*06f0*/  LOP3.LUT R20, R2, 0x7, RZ, 0xc0, !PT ;  /* 0x0000000702147812 */ /* 0x000fe200078ec0ff */
[----:B------:R-:W2:Y:S03]  /*0700*/  LDCU.64 UR6, c[0x0][0x390] ;  /* 0x00007200ff0677ac */ /* 0x000ea60008000a00 */
[----:B------:R-:W-:Y:S02]  /*0710*/  ISETP.NE.AND P1, PT, R20, RZ, PT ;  /* 0x000000ff1400720c */ /* 0x000fe40003f25270 */
[C---:B0-----:R-:W-:Y:S02]  /*0720*/  IADD3 R10, P2, PT, R4.reuse, UR10, RZ ;  /* 0x0000000a040a7c10 */ /* 0x041fe4000ff5e0ff */
[----:B------:R-:W-:-:S02]  /*0730*/  IADD3 R6, P4, PT, R4, UR8, RZ ;  /* 0x0000000804067c10 */ /* 0x000fc4000ff9e0ff */
[----:B--2---:R-:W-:Y:S02]  /*0740*/  IADD3 R8, P3, PT, R4, UR6, RZ ;  /* 0x0000000604087c10 */ /* 0x004fe4000ff7e0ff */
[C---:B------:R-:W-:Y:S02]  /*0750*/  IADD3.X R11, PT, PT, R5.reuse, UR11, RZ, P2, !PT ;  /* 0x0000000b050b7c10 */ /* 0x040fe400097fe4ff */
[C---:B------:R-:W-:Y:S02]  /*0760*/  IADD3.X R9, PT, PT, R5.reuse, UR7, RZ, P3, !PT ;  /* 0x0000000705097c10 */ /* 0x040fe40009ffe4ff */
[----:B------:R-:W-:Y:S01]  /*0770*/  IADD3.X R7, PT, PT, R5, UR9, RZ, P4, !PT ;  /* 0x0000000905077c10 */ /* 0x000fe2000a7fe4ff */
[----:B------:R-:W-:Y:S06]  /*0780*/  @!P0 BRA `(.L_x_2) ;  /* 0x0000000000908947 */ /* 0x000fec0003800000 */
[----:B------:R-:W-:-:S04]  /*0790*/  IMAD.WIDE.U32 R16, R0, 0xfa0, R10 ;  /* 0x00000fa000107825 */ /* 0x000fc800078e000a */
[C---:B------:R-:W-:Y:S01]  /*07a0*/  IMAD.WIDE.U32 R14, R0.reuse, 0xfa0, R8 ;  /* 0x00000fa0000e7825 */ /* 0x040fe200078e0008 */
[----:B------:R-:W2:Y:S04]  /*07b0*/  LDG.E R3, desc[UR4][R16.64] ;  /* 0x0000000410037981 */ /* 0x000ea8000c1e1900 */
[----:B------:R-:W2:Y:S01]  /*07c0*/  LDG.E R18, desc[UR4][R14.64] ;  /* 0x000000040e127981 */ /* 0x000ea2000c1e1900 */
[----:B------:R-:W-:-:S04]  /*07d0*/  IMAD.WIDE.U32 R12, R0, 0xfa0, R6 ;  /* 0x00000fa0000c7825 */ /* 0x000fc800078e0006 */
[----:B--2---:R-:W-:-:S05]  /*07e0*/  FADD R3, R3, R18 ;  /* 0x0000001203037221 */ /* 0x004fca0000000000 */
        /* <DEDUP_REMOVED lines=25> */
[----:B------:R-:W2:Y:S04]  /*0980*/  LDG.E R18, desc[UR4][R16.64+0x6d60] ;  /* 0x006d600410127981 */ /* 0x000ea8000c1e1900 */
[----:B---3--:R-:W2:Y:S01]  /*0990*/  LDG.E R23, desc[UR4][R14.64+0x6d60] ;  /* 0x006d60040e177981 */ /* 0x008ea2000c1e1900 */
[----:B------:R-:W-:Y:S02]  /*09a0*/  VIADD R0, R0, 0x8 ;  /* 0x0000000800007836 */ /* 0x000fe40000000000 */
[----:B--2---:R-:W-:-:S05]  /*09b0*/  FADD R23, R18, R23 ;  /* 0x0000001712177221 */ /* 0x004fca0000000000 */
[----:B------:R0:W-:Y:S02]  /*09c0*/  STG.E desc[UR4][R12.64+0x6d60], R23 ;  /* 0x006d60170c007986 */ /* 0x0001e4000c101904 */
.L_x_2:
[----:B------:R-:W-:Y:S05]  /*09d0*/  @!P1 EXIT ;  /* 0x000000000000994d */ /* 0x000fea0003800000 */
[----:B------:R-:W-:Y:S02]  /*09e0*/  ISETP.GE.U32.AND P0, PT, R20, 0x4, PT ;  /* 0x000000041400780c */ /* 0x000fe40003f06070 */
[----:B------:R-:W-:-:S04]  /*09f0*/  LOP3.LUT R2, R2, 0x3, RZ, 0xc0, !PT ;  /* 0x0000000302027812 */ /* 0x000fc800078ec0ff */
[----:B------:R-:W-:-:S07]  /*0a00*/  ISETP.NE.AND P1, PT, R2, RZ, PT ;  /* 0x000000ff0200720c */ /* 0x000fce0003f25270 */
[----:B------:R-:W-:Y:S06]  /*0a10*/  @!P0 BRA `(.L_x_3) ;  /* 0x0000000000508947 */ /* 0x000fec0003800000 */
[----:B------:R-:W-:-:S04]  /*0a20*/  IMAD.WIDE.U32 R10, R0, 0xfa0, R10 ;  /* 0x00000fa0000a7825 */ /* 0x000fc800078e000a */
[C---:B------:R-:W-:Y:S01]  /*0a30*/  IMAD.WIDE.U32 R8, R0.reuse, 0xfa0, R8 ;  /* 0x00000fa000087825 */ /* 0x040fe200078e0008 */
[----:B0-----:R-:W2:Y:S04]  /*0a40*/  LDG.E R3, desc[UR4][R10.64] ;  /* 0x000000040a037981 */ /* 0x001ea8000c1e1900 */
        /* <DEDUP_REMOVED lines=12> */
[----:B------:R-:W2:Y:S04]  /*0b10*/  LDG.E R12, desc[UR4][R10.64+0x2ee0] ;  /* 0x002ee0040a0c7981 */ /* 0x000ea8000c1e1900 */
[----:B------:R-:W2:Y:S01]  /*0b20*/  LDG.E R17, desc[UR4][R8.64+0x2ee0] ;  /* 0x002ee00408117981 */ /* 0x000ea2000c1e1900 */
[----:B------:R-:W-:Y:S01]  /*0b30*/  IADD3 R0, PT, PT, R0, 0x4, RZ ;  /* 0x0000000400007810 */ /* 0x000fe20007ffe0ff */
[----:B--2---:R-:W-:-:S05]  /*0b40*/  FADD R17, R12, R17 ;  /* 0x000000110c117221 */ /* 0x004fca0000000000 */
[----:B------:R1:W-:Y:S02]  /*0b50*/  STG.E desc[UR4][R6.64+0x2ee0], R17 ;  /* 0x002ee01106007986 */ /* 0x0003e4000c101904 */
.L_x_3:
[----:B------:R-:W-:Y:S05]  /*0b60*/  @!P1 EXIT ;  /* 0x000000000000994d */ /* 0x000fea0003800000 */
[----:B------:R-:W-:-:S04]  /*0b70*/  IMAD.WIDE.U32 R4, R0, 0xfa0, R4 ;  /* 0x00000fa000047825 */ /* 0x000fc800078e0004 */
[----:B------:R-:W-:Y:S01]  /*0b80*/  IMAD.MOV R0, RZ, RZ, -R2 ;  /* 0x000000ffff007224 */ /* 0x000fe200078e0a02 */
[C---:B------:R-:W-:Y:S02]  /*0b90*/  IADD3 R10, P0, PT, R4.reuse, UR8, RZ ;  /* 0x00000008040a7c10 */ /* 0x040fe4000ff1e0ff */
[C---:B------:R-:W-:Y:S02]  /*0ba0*/  IADD3 R8, P1, PT, R4.reuse, UR6, RZ ;  /* 0x0000000604087c10 */ /* 0x040fe4000ff3e0ff */
[----:B-1----:R-:W-:Y:S02]  /*0bb0*/  IADD3 R6, P2, PT, R4, UR10, RZ ;  /* 0x0000000a04067c10 */ /* 0x002fe4000ff5e0ff */
[C---:B------:R-:W-:Y:S02]  /*0bc0*/  IADD3.X R11, PT, PT, R5.reuse, UR7, RZ, P1, !PT ;  /* 0x00000007050b7c10 */ /* 0x040fe40008ffe4ff */
[C---:B0-----:R-:W-:Y:S02]  /*0bd0*/  IADD3.X R13, PT, PT, R5.reuse, UR9, RZ, P0, !PT ;  /* 0x00000009050d7c10 */ /* 0x041fe400087fe4ff */
[----:B------:R-:W-:-:S07]  /*0be0*/  IADD3.X R9, PT, PT, R5, UR11, RZ, P2, !PT ;  /* 0x0000000b05097c10 */ /* 0x000fce00097fe4ff */
.L_x_4:
[----:B0-----:R-:W-:Y:S01]  /*0bf0*/  MOV R2, R6 ;  /* 0x0000000600027202 */ /* 0x001fe20000000f00 */
[----:B------:R-:W-:Y:S01]  /*0c00*/  IMAD.MOV.U32 R5, RZ, RZ, R11 ;  /* 0x000000ffff057224 */ /* 0x000fe200078e000b */
[----:B------:R-:W-:Y:S01]  /*0c10*/  MOV R4, R8 ;  /* 0x0000000800047202 */ /* 0x000fe20000000f00 */
[----:B------:R-:W-:-:S04]  /*0c20*/  IMAD.MOV.U32 R3, RZ, RZ, R9 ;  /* 0x000000ffff037224 */ /* 0x000fc800078e0009 */
[----:B------:R-:W2:Y:S04]  /*0c30*/  LDG.E R5, desc[UR4][R4.64] ;  /* 0x0000000404057981 */ /* 0x000ea8000c1e1900 */
[----:B------:R0:W2:Y:S01]  /*0c40*/  LDG.E R2, desc[UR4][R2.64] ;  /* 0x0000000402027981 */ /* 0x0000a2000c1e1900 */
[----:B------:R-:W-:-:S04]  /*0c50*/  IADD3 R0, PT, PT, R0, 0x1, RZ ;  /* 0x0000000100007810 */ /* 0x000fc80007ffe0ff */
[----:B------:R-:W-:Y:S02]  /*0c60*/  ISETP.NE.AND P0, PT, R0, RZ, PT ;  /* 0x000000ff0000720c */ /* 0x000fe40003f05270 */
[----:B------:R-:W-:Y:S01]  /*0c70*/  IADD3 R6, P3, PT, R6, 0xfa0, RZ ;  /* 0x00000fa006067810 */ /* 0x000fe20007f7e0ff */
[----:B0-----:R-:W-:Y:S01]  /*0c80*/  IMAD.MOV.U32 R3, RZ, RZ, R13 ;  /* 0x000000ffff037224 */ /* 0x001fe200078e000d */
[----:B------:R-:W-:-:S03]  /*0c90*/  IADD3 R8, P2, PT, R8, 0xfa0, RZ ;  /* 0x00000fa008087810 */ /* 0x000fc60007f5e0ff */
[----:B------:R-:W-:Y:S01]  /*0ca0*/  IMAD.X R9, RZ, RZ, R9, P3 ;  /* 0x000000ffff097224 */ /* 0x000fe200018e0609 */
[----:B------:R-:W-:Y:S01]  /*0cb0*/  IADD3.X R11, PT, PT, RZ, R11, RZ, P2, !PT ;  /* 0x0000000bff0b7210 */ /* 0x000fe200017fe4ff */
[----:B--2---:R-:W-:Y:S01]  /*0cc0*/  FADD R7, R2, R5 ;  /* 0x0000000502077221 */ /* 0x004fe20000000000 */
[----:B------:R-:W-:Y:S02]  /*0cd0*/  MOV R2, R10 ;  /* 0x0000000a00027202 */ /* 0x000fe40000000f00 */
[----:B------:R-:W-:-:S03]  /*0ce0*/  IADD3 R10, P1, PT, R10, 0xfa0, RZ ;  /* 0x00000fa00a0a7810 */ /* 0x000fc60007f3e0ff */
[----:B------:R0:W-:Y:S02]  /*0cf0*/  STG.E desc[UR4][R2.64], R7 ;  /* 0x0000000702007986 */ /* 0x0001e4000c101904 */
[----:B------:R-:W-:Y:S01]  /*0d00*/  IMAD.X R13, RZ, RZ, R13, P1 ;  /* 0x000000ffff0d7224 */ /* 0x000fe200008e060d */
[----:B------:R-:W-:Y:S07]  /*0d10*/  @P0 BRA `(.L_x_4) ;  /* 0xfffffffc00b40947 */ /* 0x000fee000383ffff */
[----:B------:R-:W-:Y:S05]  /*0d20*/  EXIT ;  /* 0x000000000000794d */ /* 0x000fea0003800000 */
.L_x_5:
[----:B------:R-:W-:-:S00]  /*0d30*/  BRA `(.L_x_5) ;  /* 0xfffffffc00fc7947 */ /* 0x000fc0000383ffff */
[----:B------:R-:W-:-:S00]  /*0d40*/  NOP ;  /* 0x0000000000007918 */ /* 0x000fc00000000000 */
        /* <DEDUP_REMOVED lines=11> */
.L_x_13:


//--------------------- .text._Z11kernel_1t1rPA1000_fS0_S0_i --------------------------
	.section	.text._Z11kernel_1t1rPA1000_fS0_S0_i,"ax",@progbits
	.align	128
        .global         _Z11kernel_1t1rPA1000_fS0_S0_i
        .type           _Z11kernel_1t1rPA1000_fS0_S0_i,@function
        .size           _Z11kernel_1t1rPA1000_fS0_S0_i,(.L_x_14 - _Z11kernel_1t1rPA1000_fS0_S0_i)
        .other          _Z11kernel_1t1rPA1000_fS0_S0_i,@"STO_CUDA_ENTRY STV_DEFAULT"
_Z11kernel_1t1rPA1000_fS0_S0_i:
.text._Z11kernel_1t1rPA1000_fS0_S0_i:
[----:B------:R-:W-:Y:S01]  /*0000*/  LDC R1, c[0x0][0x37c] ;  /* 0x0000df00ff017b82 */ /* 0x000fe20000000800 */
[----:B------:R-:W0:Y:S07]  /*0010*/  S2R R0, SR_TID.X ;  /* 0x0000000000007919 */ /* 0x000e2e0000002100 */
[----:B------:R-:W0:Y:S08]  /*0020*/  S2UR UR4, SR_CTAID.X ;  /* 0x00000000000479c3 */ /* 0x000e300000002500 */
        /* <DEDUP_REMOVED lines=17> */
[----:B------:R-:W-:Y:S01]  /*0140*/  IMAD.WIDE R4, R3, 0xfa0, R4 ;  /* 0x00000fa003047825 */ /* 0x000fe200078e0204 */
[----:B------:R-:W-:Y:S02]  /*0150*/  IADD3 R10, PT, PT, -R0, RZ, RZ ;  /* 0x000000ff000a7210 */ /* 0x000fe40007ffe1ff */
[C---:B-1----:R-:W-:Y:S02]  /*0160*/  IADD3 R18, P1, PT, R4.reuse, UR10, RZ ;  /* 0x0000000a04127c10 */ /* 0x042fe4000ff3e0ff */
[----:B------:R-:W-:-:S02]  /*0170*/  IADD3 R12, P3, PT, R4, UR8, RZ ;  /* 0x00000008040c7c10 */ /* 0x000fc4000ff7e0ff */
[----:B--2---:R-:W-:Y:S02]  /*0180*/  IADD3 R11, P2, PT, R4, UR6, RZ ;  /* 0x00000006040b7c10 */ /* 0x004fe4000ff5e0ff */
[C---:B------:R-:W-:Y:S02]  /*0190*/  IADD3.X R19, PT, PT, R5.reuse, UR11, RZ, P1, !PT ;  /* 0x0000000b05137c10 */ /* 0x040fe40008ffe4ff */
[C---:B------:R-:W-:Y:S02]  /*01a0*/  IADD3.X R16, PT, PT, R5.reuse, UR7, RZ, P2, !PT ;  /* 0x0000000705107c10 */ /* 0x040fe400097fe4ff */
[----:B------:R-:W-:-:S07]  /*01b0*/  IADD3.X R13, PT, PT, R5, UR9, RZ, P3, !PT ;  /* 0x00000009050d7c10 */ /* 0x000fce0009ffe4ff */
.L_x_7:
        /* <DEDUP_REMOVED lines=79> */
.L_x_6:
[----:B0-----:R-:W-:Y:S05]  /*06b0*/  @!P0 EXIT ;  /* 0x000000000000894d */ /* 0x001fea0003800000 */
[----:B------:R-:W0:Y:S01]  /*06c0*/  LDCU.128 UR8, c[0x0][0x380] ;  /* 0x00007000ff0877ac */ /* 0x000e220008000c00 */
[----:B------:R-:W-:Y:S01]  /*06d0*/  ISETP.GE.U32.AND P0, PT, R14, 0x8, PT ;  /* 0x000000080e00780c */ /* 0x000fe20003f06070 */
[----:B------:R-:W-:Y:S01]  /*06e0*/  IMAD.WIDE R4, R3, 0xfa0, RZ ;  /* 0x00000fa003047825 */ /* 0x000fe200078e02ff */
        /* <DEDUP_REMOVED lines=46> */
.L_x_8:
        /* <DEDUP_REMOVED lines=25> */
.L_x_9:
        /* <DEDUP_REMOVED lines=9> */
.L_x_10:
        /* <DEDUP_REMOVED lines=20> */
.L_x_11:
        /* <DEDUP_REMOVED lines=13> */
.L_x_14:


//--------------------- .text._Z11kernel_1t1ePA1000_fS0_S0_i --------------------------
	.section	.text._Z11kernel_1t1ePA1000_fS0_S0_i,"ax",@progbits
	.align	128
        .global         _Z11kernel_1t1ePA1000_fS0_S0_i
        .type           _Z11kernel_1t1ePA1000_fS0_S0_i,@function
        .size           _Z11kernel_1t1ePA1000_fS0_S0_i,(.L_x_15 - _Z11kernel_1t1ePA1000_fS0_S0_i)
        .other          _Z11kernel_1t1ePA1000_fS0_S0_i,@"STO_CUDA_ENTRY STV_DEFAULT"
_Z11kernel_1t1ePA1000_fS0_S0_i:
.text._Z11kernel_1t1ePA1000_fS0_S0_i:
[----:B------:R-:W-:Y:S01]  /*0000*/  LDC R1, c[0x0][0x37c] ;  /* 0x0000df00ff017b82 */ /* 0x000fe20000000800 */
[----:B------:R-:W0:Y:S07]  /*0010*/  S2R R0, SR_TID.X ;  /* 0x0000000000007919 */ /* 0x000e2e0000002100 */
[----:B------:R-:W0:Y:S01]  /*0020*/  LDC R9, c[0x0][0x360] ;  /* 0x0000d800ff097b82 */ /* 0x000e220000000800 */
[----:B------:R-:W1:Y:S01]  /*0030*/  LDCU UR6, c[0x0][0x398] ;  /* 0x00007300ff0677ac */ /* 0x000e620008000800 */
[----:B------:R-:W2:Y:S06]  /*0040*/  S2R R2, SR_TID.Y ;  /* 0x0000000000027919 */ /* 0x000eac0000002200 */
[----:B------:R-:W0:Y:S08]  /*0050*/  S2UR UR4, SR_CTAID.X ;  /* 0x00000000000479c3 */ /* 0x000e300000002500 */
[----:B------:R-:W2:Y:S08]  /*0060*/  S2UR UR5, SR_CTAID.Y ;  /* 0x00000000000579c3 */ /* 0x000eb00000002600 */
[----:B------:R-:W2:Y:S01]  /*0070*/  LDC R11, c[0x0][0x364] ;  /* 0x0000d900ff0b7b82 */ /* 0x000ea20000000800 */
[----:B0-----:R-:W-:-:S02]  /*0080*/  IMAD R9, R9, UR4, R0 ;  /* 0x0000000409097c24 */ /* 0x001fc4000f8e0200 */
[----:B--2---:R-:W-:-:S05]  /*0090*/  IMAD R11, R11, UR5, R2 ;  /* 0x000000050b0b7c24 */ /* 0x004fca000f8e0202 */
[----:B------:R-:W-:-:S04]  /*00a0*/  VIMNMX R0, PT, PT, R9, R11, !PT ;  /* 0x0000000b09007248 */ /* 0x000fc80007fe0100 */
[----:B-1----:R-:W-:-:S13]  /*00b0*/  ISETP.GE.AND P0, PT, R0, UR6, PT ;  /* 0x0000000600007c0c */ /* 0x002fda000bf06270 */
[----:B------:R-:W-:Y:S05]  /*00c0*/  @P0 EXIT ;  /* 0x000000000000094d */ /* 0x000fea0003800000 */
[----:B------:R-:W0:Y:S01]  /*00d0*/  LDC.64 R2, c[0x0][0x388] ;  /* 0x0000e200ff027b82 */ /* 0x000e220000000a00 */
[----:B------:R-:W1:Y:S07]  /*00e0*/  LDCU.64 UR4, c[0x0][0x358] ;  /* 0x00006b00ff0477ac */ /* 0x000e6e0008000a00 */
[----:B------:R-:W2:Y:S08]  /*00f0*/  LDC.64 R4, c[0x0][0x390] ;  /* 0x0000e400ff047b82 */ /* 0x000eb00000000a00 */
[----:B------:R-:W3:Y:S01]  /*0100*/  LDC.64 R6, c[0x0][0x380] ;  /* 0x0000e000ff067b82 */ /* 0x000ee20000000a00 */
[----:B0-----:R-:W-:-:S04]  /*0110*/  IMAD.WIDE R2, R9, 0xfa0, R2 ;  /* 0x00000fa009027825 */ /* 0x001fc800078e0202 */
[----:B------:R-:W-:-:S04]  /*0120*/  IMAD.WIDE.U32 R2, R11, 0x4, R2 ;  /* 0x000000040b027825 */ /* 0x000fc800078e0002 */
[----:B--2---:R-:W-:Y:S02]  /*0130*/  IMAD.WIDE R4, R9, 0xfa0, R4 ;  /* 0x00000fa009047825 */ /* 0x004fe400078e0204 */
[----:B-1----:R-:W2:Y:S02]  /*0140*/  LDG.E R2, desc[UR4][R2.64] ;  /* 0x0000000402027981 */ /* 0x002ea4000c1e1900 */
[----:B------:R-:W-:-:S06]  /*0150*/  IMAD.WIDE.U32 R4, R11, 0x4, R4 ;  /* 0x000000040b047825 */ /* 0x000fcc00078e0004 */
[----:B------:R-:W2:Y:S01]  /*0160*/  LDG.E R5, desc[UR4][R4.64] ;  /* 0x0000000404057981 */ /* 0x000ea2000c1e1900 */
[----:B---3--:R-:W-:-:S04]  /*0170*/  IMAD.WIDE R6, R9, 0xfa0, R6 ;  /* 0x00000fa009067825 */ /* 0x008fc800078e0206 */
[----:B------:R-:W-:-:S04]  /*0180*/  IMAD.WIDE.U32 R6, R11, 0x4, R6 ;  /* 0x000000040b067825 */ /* 0x000fc800078e0006 */
[----:B--2---:R-:W-:-:S05]  /*0190*/  FADD R9, R2, R5 ;  /* 0x0000000502097221 */ /* 0x004fca0000000000 */
[----:B------:R-:W-:Y:S01]  /*01a0*/  STG.E desc[UR4][R6.64], R9 ;  /* 0x0000000906007986 */ /* 0x000fe2000c101904 */
[----:B------:R-:W-:Y:S05]  /*01b0*/  EXIT ;  /* 0x000000000000794d */ /* 0x000fea0003800000 */
.L_x_12:
        /* <DEDUP_REMOVED lines=12> */
.L_x_15:


//--------------------- .nv.shared.reserved.0     --------------------------
	.section	.nv.shared.reserved.0,"aw",@nobits
	.weak		__nv_reservedSMEM_offset_0_alias
	.size		__nv_reservedSMEM_offset_0_alias, 0, 64
	.other		__nv_reservedSMEM_offset_0_alias,@"STO_CUDA_RESERVED_SHARED STV_DEFAULT"
__nv_reservedSMEM_offset_0_alias:
	.zero		0
	.zero		64


//--------------------- .nv.constant0._Z11kernel_1t1cPA1000_fS0_S0_i --------------------------
	.section	.nv.constant0._Z11kernel_1t1cPA1000_fS0_S0_i,"a",@progbits
	.sectionflags	@""
	.align	4
.nv.constant0._Z11kernel_1t1cPA1000_fS0_S0_i:
	.zero		924


//--------------------- .nv.constant0._Z11kernel_1t1rPA1000_fS0_S0_i --------------------------
	.section	.nv.constant0._Z11kernel_1t1rPA1000_fS0_S0_i,"a",@progbits
	.sectionflags	@""
	.align	4
.nv.constant0._Z11kernel_1t1rPA1000_fS0_S0_i:
	.zero		924


//--------------------- .nv.constant0._Z11kernel_1t1ePA1000_fS0_S0_i --------------------------
	.section	.nv.constant0._Z11kernel_1t1ePA1000_fS0_S0_i,"a",@progbits
	.sectionflags	@""
	.align	4
.nv.constant0._Z11kernel_1t1ePA1000_fS0_S0_i:
	.zero		924


//--------------------- SYMBOLS --------------------------

	.type		.nv.reservedSmem.offset0,@object
	.size		.nv.reservedSmem.offset0,0x4
